//
// Generated by NVIDIA NVVM Compiler
//
// Compiler Build ID: CL-36424714
// Cuda compilation tools, release 13.0, V13.0.88
// Based on NVVM 20.0.0
//

.version 9.0
.target sm_100
.address_size 64

	// .globl	_Z9wmma_gemmI6__halfEvPKT_S3_Pfiii

.visible .entry _Z9wmma_gemmI6__halfEvPKT_S3_Pfiii(
	.param .u64 .ptr .align 1 _Z9wmma_gemmI6__halfEvPKT_S3_Pfiii_param_0,
	.param .u64 .ptr .align 1 _Z9wmma_gemmI6__halfEvPKT_S3_Pfiii_param_1,
	.param .u64 .ptr .align 1 _Z9wmma_gemmI6__halfEvPKT_S3_Pfiii_param_2,
	.param .u32 _Z9wmma_gemmI6__halfEvPKT_S3_Pfiii_param_3,
	.param .u32 _Z9wmma_gemmI6__halfEvPKT_S3_Pfiii_param_4,
	.param .u32 _Z9wmma_gemmI6__halfEvPKT_S3_Pfiii_param_5
)
{
	.reg .b32 	%r<18>;
	.reg .b32 	%f<10>;
	.reg .b64 	%rd<7>;

	ld.param.u64 	%rd1, [_Z9wmma_gemmI6__halfEvPKT_S3_Pfiii_param_0];
	ld.param.u64 	%rd2, [_Z9wmma_gemmI6__halfEvPKT_S3_Pfiii_param_1];
	ld.param.u64 	%rd3, [_Z9wmma_gemmI6__halfEvPKT_S3_Pfiii_param_2];
	cvta.to.global.u64 	%rd4, %rd1;
	cvta.to.global.u64 	%rd5, %rd2;
	cvta.to.global.u64 	%rd6, %rd3;
	mov.b32 	%r1, 16;
	wmma.load.a.sync.aligned.col.m16n16k16.global.f16 	{%r2, %r3, %r4, %r5, %r6, %r7, %r8, %r9}, [%rd4], %r1;
	wmma.load.b.sync.aligned.row.m16n16k16.global.f16 	{%r10, %r11, %r12, %r13, %r14, %r15, %r16, %r17}, [%rd5], %r1;
	mov.f32 	%f1, 0f00000000;
	wmma.mma.sync.aligned.col.row.m16n16k16.f32.f32 {%f2, %f3, %f4, %f5, %f6, %f7, %f8, %f9}, {%r2, %r3, %r4, %r5, %r6, %r7, %r8, %r9}, {%r10, %r11, %r12, %r13, %r14, %r15, %r16, %r17}, {%f1, %f1, %f1, %f1, %f1, %f1, %f1, %f1};
	wmma.store.d.sync.aligned.row.m16n16k16.global.f32 	[%rd6], {%f2, %f3, %f4, %f5, %f6, %f7, %f8, %f9}, %r1;
	ret;

}
	// .globl	_Z9wmma_gemmIfEvPKT_S2_Pfiii
.visible .entry _Z9wmma_gemmIfEvPKT_S2_Pfiii(
	.param .u64 .ptr .align 1 _Z9wmma_gemmIfEvPKT_S2_Pfiii_param_0,
	.param .u64 .ptr .align 1 _Z9wmma_gemmIfEvPKT_S2_Pfiii_param_1,
	.param .u64 .ptr .align 1 _Z9wmma_gemmIfEvPKT_S2_Pfiii_param_2,
	.param .u32 _Z9wmma_gemmIfEvPKT_S2_Pfiii_param_3,
	.param .u32 _Z9wmma_gemmIfEvPKT_S2_Pfiii_param_4,
	.param .u32 _Z9wmma_gemmIfEvPKT_S2_Pfiii_param_5
)
{
	.reg .pred 	%p<13>;
	.reg .b32 	%r<41>;
	.reg .b32 	%f<68>;
	.reg .b64 	%rd<53>;

	ld.param.u64 	%rd7, [_Z9wmma_gemmIfEvPKT_S2_Pfiii_param_0];
	ld.param.u64 	%rd8, [_Z9wmma_gemmIfEvPKT_S2_Pfiii_param_1];
	ld.param.u64 	%rd6, [_Z9wmma_gemmIfEvPKT_S2_Pfiii_param_2];
	ld.param.u32 	%r20, [_Z9wmma_gemmIfEvPKT_S2_Pfiii_param_3];
	ld.param.u32 	%r18, [_Z9wmma_gemmIfEvPKT_S2_Pfiii_param_4];
	ld.param.u32 	%r19, [_Z9wmma_gemmIfEvPKT_S2_Pfiii_param_5];
	cvta.to.global.u64 	%rd1, %rd8;
	cvta.to.global.u64 	%rd2, %rd7;
	mov.u32 	%r21, %ctaid.y;
	mov.u32 	%r22, %ntid.y;
	mov.u32 	%r23, %tid.y;
	mad.lo.s32 	%r1, %r21, %r22, %r23;
	mov.u32 	%r24, %ctaid.x;
	mov.u32 	%r25, %ntid.x;
	mov.u32 	%r26, %tid.x;
	mad.lo.s32 	%r2, %r24, %r25, %r26;
	setp.ge.s32 	%p1, %r1, %r20;
	setp.ge.s32 	%p2, %r2, %r18;
	or.pred  	%p3, %p1, %p2;
	@%p3 bra 	$L__BB1_14;
	setp.lt.s32 	%p4, %r19, 1;
	mov.f32 	%f67, 0f00000000;
	@%p4 bra 	$L__BB1_13;
	mul.lo.s32 	%r3, %r19, %r1;
	and.b32  	%r4, %r19, 7;
	setp.lt.u32 	%p5, %r19, 8;
	mov.f32 	%f67, 0f00000000;
	mov.b32 	%r39, 0;
	@%p5 bra 	$L__BB1_5;
	and.b32  	%r39, %r19, 2147483640;
	neg.s32 	%r37, %r39;
	shl.b32 	%r7, %r18, 3;
	mul.wide.u32 	%rd9, %r3, 4;
	add.s64 	%rd10, %rd9, %rd2;
	add.s64 	%rd52, %rd10, 16;
	mov.f32 	%f67, 0f00000000;
	mul.wide.s32 	%rd13, %r18, 4;
	mov.u32 	%r36, %r2;
$L__BB1_4:
	.pragma "nounroll";
	ld.global.f32 	%f17, [%rd52+-16];
	mul.wide.s32 	%rd11, %r36, 4;
	add.s64 	%rd12, %rd1, %rd11;
	ld.global.f32 	%f18, [%rd12];
	fma.rn.f32 	%f19, %f17, %f18, %f67;
	ld.global.f32 	%f20, [%rd52+-12];
	add.s64 	%rd14, %rd12, %rd13;
	ld.global.f32 	%f21, [%rd14];
	fma.rn.f32 	%f22, %f20, %f21, %f19;
	ld.global.f32 	%f23, [%rd52+-8];
	add.s64 	%rd15, %rd14, %rd13;
	ld.global.f32 	%f24, [%rd15];
	fma.rn.f32 	%f25, %f23, %f24, %f22;
	ld.global.f32 	%f26, [%rd52+-4];
	add.s64 	%rd16, %rd15, %rd13;
	ld.global.f32 	%f27, [%rd16];
	fma.rn.f32 	%f28, %f26, %f27, %f25;
	ld.global.f32 	%f29, [%rd52];
	add.s64 	%rd17, %rd16, %rd13;
	ld.global.f32 	%f30, [%rd17];
	fma.rn.f32 	%f31, %f29, %f30, %f28;
	ld.global.f32 	%f32, [%rd52+4];
	add.s64 	%rd18, %rd17, %rd13;
	ld.global.f32 	%f33, [%rd18];
	fma.rn.f32 	%f34, %f32, %f33, %f31;
	ld.global.f32 	%f35, [%rd52+8];
	add.s64 	%rd19, %rd18, %rd13;
	ld.global.f32 	%f36, [%rd19];
	fma.rn.f32 	%f37, %f35, %f36, %f34;
	ld.global.f32 	%f38, [%rd52+12];
	add.s64 	%rd20, %rd19, %rd13;
	ld.global.f32 	%f39, [%rd20];
	fma.rn.f32 	%f67, %f38, %f39, %f37;
	add.s32 	%r37, %r37, 8;
	add.s32 	%r36, %r36, %r7;
	add.s64 	%rd52, %rd52, 32;
	setp.ne.s32 	%p6, %r37, 0;
	@%p6 bra 	$L__BB1_4;
$L__BB1_5:
	setp.eq.s32 	%p7, %r4, 0;
	@%p7 bra 	$L__BB1_13;
	and.b32  	%r13, %r19, 3;
	setp.lt.u32 	%p8, %r4, 4;
	@%p8 bra 	$L__BB1_8;
	add.s32 	%r28, %r39, %r3;
	mul.wide.u32 	%rd21, %r28, 4;
	add.s64 	%rd22, %rd2, %rd21;
	ld.global.f32 	%f41, [%rd22];
	mad.lo.s32 	%r29, %r39, %r18, %r2;
	mul.wide.s32 	%rd23, %r29, 4;
	add.s64 	%rd24, %rd1, %rd23;
	ld.global.f32 	%f42, [%rd24];
	fma.rn.f32 	%f43, %f41, %f42, %f67;
	cvt.u64.u32 	%rd25, %r3;
	cvt.u64.u32 	%rd26, %r39;
	add.s64 	%rd27, %rd26, %rd25;
	shl.b64 	%rd28, %rd27, 2;
	add.s64 	%rd29, %rd2, %rd28;
	ld.global.f32 	%f44, [%rd29+4];
	mul.wide.s32 	%rd30, %r18, 4;
	add.s64 	%rd31, %rd24, %rd30;
	ld.global.f32 	%f45, [%rd31];
	fma.rn.f32 	%f46, %f44, %f45, %f43;
	ld.global.f32 	%f47, [%rd29+8];
	add.s64 	%rd32, %rd31, %rd30;
	ld.global.f32 	%f48, [%rd32];
	fma.rn.f32 	%f49, %f47, %f48, %f46;
	ld.global.f32 	%f50, [%rd29+12];
	add.s64 	%rd33, %rd32, %rd30;
	ld.global.f32 	%f51, [%rd33];
	fma.rn.f32 	%f67, %f50, %f51, %f49;
	add.s32 	%r39, %r39, 4;
$L__BB1_8:
	setp.eq.s32 	%p9, %r13, 0;
	@%p9 bra 	$L__BB1_13;
	setp.eq.s32 	%p10, %r13, 1;
	@%p10 bra 	$L__BB1_11;
	add.s32 	%r30, %r39, %r3;
	mul.wide.u32 	%rd34, %r30, 4;
	add.s64 	%rd35, %rd2, %rd34;
	ld.global.f32 	%f53, [%rd35];
	mad.lo.s32 	%r31, %r39, %r18, %r2;
	mul.wide.s32 	%rd36, %r31, 4;
	add.s64 	%rd37, %rd1, %rd36;
	ld.global.f32 	%f54, [%rd37];
	fma.rn.f32 	%f55, %f53, %f54, %f67;
	cvt.u64.u32 	%rd38, %r3;
	cvt.u64.u32 	%rd39, %r39;
	add.s64 	%rd40, %rd39, %rd38;
	shl.b64 	%rd41, %rd40, 2;
	add.s64 	%rd42, %rd2, %rd41;
	ld.global.f32 	%f56, [%rd42+4];
	mul.wide.s32 	%rd43, %r18, 4;
	add.s64 	%rd44, %rd37, %rd43;
	ld.global.f32 	%f57, [%rd44];
	fma.rn.f32 	%f67, %f56, %f57, %f55;
	add.s32 	%r39, %r39, 2;
$L__BB1_11:
	and.b32  	%r32, %r19, 1;
	setp.eq.b32 	%p11, %r32, 1;
	not.pred 	%p12, %p11;
	@%p12 bra 	$L__BB1_13;
	add.s32 	%r33, %r39, %r3;
	mul.wide.u32 	%rd45, %r33, 4;
	add.s64 	%rd46, %rd2, %rd45;
	ld.global.f32 	%f58, [%rd46];
	mad.lo.s32 	%r34, %r39, %r18, %r2;
	mul.wide.s32 	%rd47, %r34, 4;
	add.s64 	%rd48, %rd1, %rd47;
	ld.global.f32 	%f59, [%rd48];
	fma.rn.f32 	%f67, %f58, %f59, %f67;
$L__BB1_13:
	mad.lo.s32 	%r35, %r18, %r1, %r2;
	cvta.to.global.u64 	%rd49, %rd6;
	mul.wide.s32 	%rd50, %r35, 4;
	add.s64 	%rd51, %rd49, %rd50;
	st.global.f32 	[%rd51], %f67;
$L__BB1_14:
	ret;

}


// ===== COMPILED SASS (sm_100) =====

	.target	sm_100

	.elftype	@"ET_EXEC"


//--------------------- .note.nv.tkinfo           --------------------------
	.section	.note.nv.tkinfo,"",@"SHT_NOTE"
	.sectionflags	@"SHF_NOTE_NV_TKINFO"
	.tkinfo
        /*0018*/ 	.word	0x00000002
        /*0030*/ 	.string	""
        /*0030*/ 	.string	"ptxas"
        /*0030*/ 	.string	"Cuda compilation tools, release 13.0, V13.0.88"
        /*0030*/ 	.string	"Build cuda_13.0.r13.0/compiler.36424714_0"
        /*0030*/ 	.string	"-arch sm_100 -m 64 "



//--------------------- .note.nv.cuinfo           --------------------------
	.section	.note.nv.cuinfo,"",@"SHT_NOTE"
	.sectionflags	@"SHF_NOTE_NV_CUINFO"
        /*0018*/ 	.short	0x0002
        /*001a*/ 	.short	0x0064
        /*001c*/ 	.short	0x0082
	.zero		2


//--------------------- .nv.info                  --------------------------
	.section	.nv.info,"",@"SHT_CUDA_INFO"
	.align	4


	//----- nvinfo : EIATTR_REGCOUNT
	.align		4
        /*0000*/ 	.byte	0x04, 0x2f
        /*0002*/ 	.short	(.L_1 - .L_0)
	.align		4
.L_0:
        /*0004*/ 	.word	index@(_Z9wmma_gemmI6__halfEvPKT_S3_Pfiii)
        /*0008*/ 	.word	0x0000001e


	//----- nvinfo : EIATTR_FRAME_SIZE
	.align		4
.L_1:
        /*000c*/ 	.byte	0x04, 0x11
        /*000e*/ 	.short	(.L_3 - .L_2)
	.align		4
.L_2:
        /*0010*/ 	.word	index@(_Z9wmma_gemmI6__halfEvPKT_S3_Pfiii)
        /*0014*/ 	.word	0x00000000


	//----- nvinfo : EIATTR_REGCOUNT
	.align		4
.L_3:
        /*0018*/ 	.byte	0x04, 0x2f
        /*001a*/ 	.short	(.L_5 - .L_4)
	.align		4
.L_4:
        /*001c*/ 	.word	index@(_Z9wmma_gemmIfEvPKT_S2_Pfiii)
        /*0020*/ 	.word	0x00000020


	//----- nvinfo : EIATTR_FRAME_SIZE
	.align		4
.L_5:
        /*0024*/ 	.byte	0x04, 0x11
        /*0026*/ 	.short	(.L_7 - .L_6)
	.align		4
.L_6:
        /*0028*/ 	.word	index@(_Z9wmma_gemmIfEvPKT_S2_Pfiii)
        /*002c*/ 	.word	0x00000000


	//----- nvinfo : EIATTR_MIN_STACK_SIZE
	.align		4
.L_7:
        /*0030*/ 	.byte	0x04, 0x12
        /*0032*/ 	.short	(.L_9 - .L_8)
	.align		4
.L_8:
        /*0034*/ 	.word	index@(_Z9wmma_gemmIfEvPKT_S2_Pfiii)
        /*0038*/ 	.word	0x00000000


	//----- nvinfo : EIATTR_MIN_STACK_SIZE
	.align		4
.L_9:
        /*003c*/ 	.byte	0x04, 0x12
        /*003e*/ 	.short	(.L_11 - .L_10)
	.align		4
.L_10:
        /*0040*/ 	.word	index@(_Z9wmma_gemmI6__halfEvPKT_S3_Pfiii)
        /*0044*/ 	.word	0x00000000
.L_11:


//--------------------- .nv.compat                --------------------------
	.section	.nv.compat,"",@"SHT_CUDA_COMPAT_INFO"
	.align	4
        /*0000*/ 	.byte	0x02, 0x09, 0x00, 0x00, 0x02, 0x02, 0x01, 0x00, 0x02, 0x05, 0x05, 0x00, 0x03, 0x07, 0x01, 0x01
        /*0010*/ 	.byte	0x02, 0x03, 0x00, 0x00, 0x02, 0x06, 0x01, 0x00, 0x04, 0x0b, 0x08, 0x00, 0x09, 0x00, 0x00, 0x00
        /*0020*/ 	.byte	0x00, 0x00, 0x00, 0x00


//--------------------- .nv.info._Z9wmma_gemmIfEvPKT_S2_Pfiii --------------------------
	.section	.nv.info._Z9wmma_gemmIfEvPKT_S2_Pfiii,"",@"SHT_CUDA_INFO"
	.sectionflags	@""
	.align	4


	//----- nvinfo : EIATTR_CUDA_API_VERSION
	.align		4
        /*0000*/ 	.byte	0x04, 0x37
        /*0002*/ 	.short	(.L_13 - .L_12)
.L_12:
        /*0004*/ 	.word	0x00000082


	//----- nvinfo : EIATTR_KPARAM_INFO
	.align		4
.L_13:
        /*0008*/ 	.byte	0x04, 0x17
        /*000a*/ 	.short	(.L_15 - .L_14)
.L_14:
        /*000c*/ 	.word	0x00000000
        /*0010*/ 	.short	0x0005
        /*0012*/ 	.short	0x0020
        /*0014*/ 	.byte	0x00, 0xf0, 0x11, 0x00


	//----- nvinfo : EIATTR_KPARAM_INFO
	.align		4
.L_15:
        /*0018*/ 	.byte	0x04, 0x17
        /*001a*/ 	.short	(.L_17 - .L_16)
.L_16:
        /*001c*/ 	.word	0x00000000
        /*0020*/ 	.short	0x0004
        /*0022*/ 	.short	0x001c
        /*0024*/ 	.byte	0x00, 0xf0, 0x11, 0x00


	//----- nvinfo : EIATTR_KPARAM_INFO
	.align		4
.L_17:
        /*0028*/ 	.byte	0x04, 0x17
        /*002a*/ 	.short	(.L_19 - .L_18)
.L_18:
        /*002c*/ 	.word	0x00000000
        /*0030*/ 	.short	0x0003
        /*0032*/ 	.short	0x0018
        /*0034*/ 	.byte	0x00, 0xf0, 0x11, 0x00


	//----- nvinfo : EIATTR_KPARAM_INFO
	.align		4
.L_19:
        /*0038*/ 	.byte	0x04, 0x17
        /*003a*/ 	.short	(.L_21 - .L_20)
.L_20:
        /*003c*/ 	.word	0x00000000
        /*0040*/ 	.short	0x0002
        /*0042*/ 	.short	0x0010
        /*0044*/ 	.byte	0x00, 0xf5, 0x21, 0x00


	//----- nvinfo : EIATTR_KPARAM_INFO
	.align		4
.L_21:
        /*0048*/ 	.byte	0x04, 0x17
        /*004a*/ 	.short	(.L_23 - .L_22)
.L_22:
        /*004c*/ 	.word	0x00000000
        /*0050*/ 	.short	0x0001
        /*0052*/ 	.short	0x0008
        /*0054*/ 	.byte	0x00, 0xf5, 0x21, 0x00


	//----- nvinfo : EIATTR_KPARAM_INFO
	.align		4
.L_23:
        /*0058*/ 	.byte	0x04, 0x17
        /*005a*/ 	.short	(.L_25 - .L_24)
.L_24:
        /*005c*/ 	.word	0x00000000
        /*0060*/ 	.short	0x0000
        /*0062*/ 	.short	0x0000
        /*0064*/ 	.byte	0x00, 0xf5, 0x21, 0x00


	//----- nvinfo : EIATTR_SPARSE_MMA_MASK
	.align		4
.L_25:
        /*0068*/ 	.byte	0x03, 0x50
        /*006a*/ 	.short	0x0000


	//----- nvinfo : EIATTR_MAXREG_COUNT
	.align		4
        /*006c*/ 	.byte	0x03, 0x1b
        /*006e*/ 	.short	0x00ff


	//----- nvinfo : EIATTR_MERCURY_ISA_VERSION
	.align		4
        /*0070*/ 	.byte	0x03, 0x5f
        /*0072*/ 	.short	0x0101


	//----- nvinfo : EIATTR_VRC_CTA_INIT_COUNT
	.align		4
        /*0074*/ 	.byte	0x02, 0x4a
	.zero		1
	.zero		1


	//----- nvinfo : EIATTR_EXIT_INSTR_OFFSETS
	.align		4
        /*0078*/ 	.byte	0x04, 0x1c
        /*007a*/ 	.short	(.L_27 - .L_26)


	//   ....[0]....
.L_26:
        /*007c*/ 	.word	0x000000c0


	//   ....[1]....
        /*0080*/ 	.word	0x000008e0


	//----- nvinfo : EIATTR_CBANK_PARAM_SIZE
	.align		4
.L_27:
        /*0084*/ 	.byte	0x03, 0x19
        /*0086*/ 	.short	0x0024


	//----- nvinfo : EIATTR_PARAM_CBANK
	.align		4
        /*0088*/ 	.byte	0x04, 0x0a
        /*008a*/ 	.short	(.L_29 - .L_28)
	.align		4
.L_28:
        /*008c*/ 	.word	index@(.nv.constant0._Z9wmma_gemmIfEvPKT_S2_Pfiii)
        /*0090*/ 	.short	0x0380
        /*0092*/ 	.short	0x0024


	//----- nvinfo : EIATTR_SW_WAR
	.align		4
.L_29:
        /*0094*/ 	.byte	0x04, 0x36
        /*0096*/ 	.short	(.L_31 - .L_30)
.L_30:
        /*0098*/ 	.word	0x00000008
.L_31:


//--------------------- .nv.info._Z9wmma_gemmI6__halfEvPKT_S3_Pfiii --------------------------
	.section	.nv.info._Z9wmma_gemmI6__halfEvPKT_S3_Pfiii,"",@"SHT_CUDA_INFO"
	.sectionflags	@""
	.align	4


	//----- nvinfo : EIATTR_CUDA_API_VERSION
	.align		4
        /*0000*/ 	.byte	0x04, 0x37
        /*0002*/ 	.short	(.L_33 - .L_32)
.L_32:
        /*0004*/ 	.word	0x00000082


	//----- nvinfo : EIATTR_KPARAM_INFO
	.align		4
.L_33:
        /*0008*/ 	.byte	0x04, 0x17
        /*000a*/ 	.short	(.L_35 - .L_34)
.L_34:
        /*000c*/ 	.word	0x00000000
        /*0010*/ 	.short	0x0005
        /*0012*/ 	.short	0x0020
        /*0014*/ 	.byte	0x00, 0xf0, 0x11, 0x00


	//----- nvinfo : EIATTR_KPARAM_INFO
	.align		4
.L_35:
        /*0018*/ 	.byte	0x04, 0x17
        /*001a*/ 	.short	(.L_37 - .L_36)
.L_36:
        /*001c*/ 	.word	0x00000000
        /*0020*/ 	.short	0x0004
        /*0022*/ 	.short	0x001c
        /*0024*/ 	.byte	0x00, 0xf0, 0x11, 0x00


	//----- nvinfo : EIATTR_KPARAM_INFO
	.align		4
.L_37:
        /*0028*/ 	.byte	0x04, 0x17
        /*002a*/ 	.short	(.L_39 - .L_38)
.L_38:
        /*002c*/ 	.word	0x00000000
        /*0030*/ 	.short	0x0003
        /*0032*/ 	.short	0x0018
        /*0034*/ 	.byte	0x00, 0xf0, 0x11, 0x00


	//----- nvinfo : EIATTR_KPARAM_INFO
	.align		4
.L_39:
        /*0038*/ 	.byte	0x04, 0x17
        /*003a*/ 	.short	(.L_41 - .L_40)
.L_40:
        /*003c*/ 	.word	0x00000000
        /*0040*/ 	.short	0x0002
        /*0042*/ 	.short	0x0010
        /*0044*/ 	.byte	0x00, 0xf5, 0x21, 0x00


	//----- nvinfo : EIATTR_KPARAM_INFO
	.align		4
.L_41:
        /*0048*/ 	.byte	0x04, 0x17
        /*004a*/ 	.short	(.L_43 - .L_42)
.L_42:
        /*004c*/ 	.word	0x00000000
        /*0050*/ 	.short	0x0001
        /*0052*/ 	.short	0x0008
        /*0054*/ 	.byte	0x00, 0xf5, 0x21, 0x00


	//----- nvinfo : EIATTR_KPARAM_INFO
	.align		4
.L_43:
        /*0058*/ 	.byte	0x04, 0x17
        /*005a*/ 	.short	(.L_45 - .L_44)
.L_44:
        /*005c*/ 	.word	0x00000000
        /*0060*/ 	.short	0x0000
        /*0062*/ 	.short	0x0000
        /*0064*/ 	.byte	0x00, 0xf5, 0x21, 0x00


	//----- nvinfo : EIATTR_SPARSE_MMA_MASK
	.align		4
.L_45:
        /*0068*/ 	.byte	0x03, 0x50
        /*006a*/ 	.short	0x0000


	//----- nvinfo : EIATTR_WMMA_USED
	.align		4
        /*006c*/ 	.byte	0x01, 0x2b
	.zero		2


	//----- nvinfo : EIATTR_MAXREG_COUNT
	.align		4
        /*0070*/ 	.byte	0x03, 0x1b
        /*0072*/ 	.short	0x00ff


	//----- nvinfo : EIATTR_MERCURY_ISA_VERSION
	.align		4
        /*0074*/ 	.byte	0x03, 0x5f
        /*0076*/ 	.short	0x0101


	//----- nvinfo : EIATTR_VRC_CTA_INIT_COUNT
	.align		4
        /*0078*/ 	.byte	0x02, 0x4a
	.zero		1
	.zero		1


	//----- nvinfo : EIATTR_EXIT_INSTR_OFFSETS
	.align		4
        /*007c*/ 	.byte	0x04, 0x1c
        /*007e*/ 	.short	(.L_47 - .L_46)


	//   ....[0]....
.L_46:
        /*0080*/ 	.word	0x00000250


	//----- nvinfo : EIATTR_CBANK_PARAM_SIZE
	.align		4
.L_47:
        /*0084*/ 	.byte	0x03, 0x19
        /*0086*/ 	.short	0x0024


	//----- nvinfo : EIATTR_PARAM_CBANK
	.align		4
        /*0088*/ 	.byte	0x04, 0x0a
        /*008a*/ 	.short	(.L_49 - .L_48)
	.align		4
.L_48:
        /*008c*/ 	.word	index@(.nv.constant0._Z9wmma_gemmI6__halfEvPKT_S3_Pfiii)
        /*0090*/ 	.short	0x0380
        /*0092*/ 	.short	0x0024


	//----- nvinfo : EIATTR_SW_WAR
	.align		4
.L_49:
        /*0094*/ 	.byte	0x04, 0x36
        /*0096*/ 	.short	(.L_51 - .L_50)
.L_50:
        /*0098*/ 	.word	0x00000008
.L_51:


//--------------------- .nv.callgraph             --------------------------
	.section	.nv.callgraph,"",@"SHT_CUDA_CALLGRAPH"
	.align	4
	.sectionentsize	8
	.align		4
        /*0000*/ 	.word	0x00000000
	.align		4
        /*0004*/ 	.word	0xffffffff
	.align		4
        /*0008*/ 	.word	0x00000000
	.align		4
        /*000c*/ 	.word	0xfffffffe
	.align		4
        /*0010*/ 	.word	0x00000000
	.align		4
        /*0014*/ 	.word	0xfffffffd
	.align		4
        /*0018*/ 	.word	0x00000000
	.align		4
        /*001c*/ 	.word	0xfffffffc


//--------------------- .text._Z9wmma_gemmIfEvPKT_S2_Pfiii --------------------------
	.section	.text._Z9wmma_gemmIfEvPKT_S2_Pfiii,"ax",@progbits
	.align	128
        .global         _Z9wmma_gemmIfEvPKT_S2_Pfiii
        .type           _Z9wmma_gemmIfEvPKT_S2_Pfiii,@function
        .size           _Z9wmma_gemmIfEvPKT_S2_Pfiii,(.L_x_6 - _Z9wmma_gemmIfEvPKT_S2_Pfiii)
        .other          _Z9wmma_gemmIfEvPKT_S2_Pfiii,@"STO_CUDA_ENTRY STV_DEFAULT"
_Z9wmma_gemmIfEvPKT_S2_Pfiii:
.text._Z9wmma_gemmIfEvPKT_S2_Pfiii:
[----:B------:R-:W-:Y:S01]  /*0000*/  LDC R1, c[0x0][0x37c] ;  /* 0x0000df00ff017b82 */ /* 0x000fe20000000800 */
[----:B------:R-:W0:Y:S07]  /*0010*/  S2R R5, SR_TID.X ;  /* 0x0000000000057919 */ /* 0x000e2e0000002100 */
[----:B------:R-:W1:Y:S01]  /*0020*/  LDC R19, c[0x0][0x364] ;  /* 0x0000d900ff137b82 */ /* 0x000e620000000800 */
[----:B------:R-:W1:Y:S07]  /*0030*/  S2R R4, SR_TID.Y ;  /* 0x0000000000047919 */ /* 0x000e6e0000002200 */
[----:B------:R-:W0:Y:S08]  /*0040*/  S2UR UR5, SR_CTAID.X ;  /* 0x00000000000579c3 */ /* 0x000e300000002500 */
[----:B------:R-:W0:Y:S08]  /*0050*/  LDC R0, c[0x0][0x360] ;  /* 0x0000d800ff007b82 */ /* 0x000e300000000800 */
[----:B------:R-:W1:Y:S08]  /*0060*/  S2UR UR4, SR_CTAID.Y ;  /* 0x00000000000479c3 */ /* 0x000e700000002600 */
[----:B------:R-:W2:Y:S01]  /*0070*/  LDC.64 R2, c[0x0][0x398] ;  /* 0x0000e600ff027b82 */ /* 0x000ea20000000a00 */
[----:B0-----:R-:W-:-:S02]  /*0080*/  IMAD R0, R0, UR5, R5 ;  /* 0x0000000500007c24 */ /* 0x001fc4000f8e0205 */
[----:B-1----:R-:W-:-:S03]  /*0090*/  IMAD R19, R19, UR4, R4 ;  /* 0x0000000413137c24 */ /* 0x002fc6000f8e0204 */
[----:B--2---:R-:W-:-:S04]  /*00a0*/  ISETP.GE.AND P0, PT, R0, R3, PT ;  /* 0x000000030000720c */ /* 0x004fc80003f06270 */
[----:B------:R-:W-:-:S13]  /*00b0*/  ISETP.GE.OR P0, PT, R19, R2, P0 ;  /* 0x000000021300720c */ /* 0x000fda0000706670 */
[----:B------:R-:W-:Y:S05]  /*00c0*/  @P0 EXIT ;  /* 0x000000000000094d */ /* 0x000fea0003800000 */
[----:B------:R-:W0:Y:S01]  /*00d0*/  LDC R2, c[0x0][0x3a0] ;  /* 0x0000e800ff027b82 */ /* 0x000e220000000800 */
[----:B------:R-:W1:Y:S01]  /*00e0*/  LDCU.64 UR4, c[0x0][0x358] ;  /* 0x00006b00ff0477ac */ /* 0x000e620008000a00 */
[----:B------:R-:W-:Y:S01]  /*00f0*/  HFMA2 R24, -RZ, RZ, 0, 0 ;  /* 0x00000000ff187431 */ /* 0x000fe200000001ff */
[----:B0-----:R-:W-:-:S13]  /*0100*/  ISETP.GE.AND P0, PT, R2, 0x1, PT ;  /* 0x000000010200780c */ /* 0x001fda0003f06270 */
[----:B-1----:R-:W-:Y:S05]  /*0110*/  @!P0 BRA `(.L_x_0) ;  /* 0x0000000400e08947 */ /* 0x002fea0003800000 */
[C---:B------:R-:W-:Y:S01]  /*0120*/  ISETP.GE.U32.AND P1, PT, R2.reuse, 0x8, PT ;  /* 0x000000080200780c */ /* 0x040fe20003f26070 */
[----:B------:R-:W-:Y:S01]  /*0130*/  IMAD R20, R19, R2, RZ ;  /* 0x0000000213147224 */ /* 0x000fe200078e02ff */
[----:B------:R-:W-:Y:S02]  /*0140*/  LOP3.LUT R27, R2, 0x7, RZ, 0xc0, !PT ;  /* 0x00000007021b7812 */ /* 0x000fe400078ec0ff */
[----:B------:R-:W-:Y:S02]  /*0150*/  MOV R24, RZ ;  /* 0x000000ff00187202 */ /* 0x000fe40000000f00 */
[----:B------:R-:W-:Y:S02]  /*0160*/  ISETP.NE.AND P0, PT, R27, RZ, PT ;  /* 0x000000ff1b00720c */ /* 0x000fe40003f05270 */
[----:B------:R-:W-:-:S05]  /*0170*/  MOV R21, RZ ;  /* 0x000000ff00157202 */ /* 0x000fca0000000f00 */
[----:B------:R-:W-:Y:S06]  /*0180*/  @!P1 BRA `(.L_x_1) ;  /* 0x0000000000c49947 */ /* 0x000fec0003800000 */
[----:B------:R-:W0:Y:S01]  /*0190*/  LDC.64 R4, c[0x0][0x380] ;  /* 0x0000e000ff047b82 */ /* 0x000e220000000a00 */
[----:B------:R-:W-:Y:S02]  /*01a0*/  LOP3.LUT R21, R2, 0x7ffffff8, RZ, 0xc0, !PT ;  /* 0x7ffffff802157812 */ /* 0x000fe400078ec0ff */
[----:B------:R-:W-:Y:S02]  /*01b0*/  MOV R24, RZ ;  /* 0x000000ff00187202 */ /* 0x000fe40000000f00 */
[----:B------:R-:W-:Y:S02]  /*01c0*/  MOV R18, R0 ;  /* 0x0000000000127202 */ /* 0x000fe40000000f00 */
[----:B------:R-:W-:Y:S01]  /*01d0*/  IADD3 R22, PT, PT, -R21, RZ, RZ ;  /* 0x000000ff15167210 */ /* 0x000fe20007ffe1ff */
[----:B0-----:R-:W-:-:S03]  /*01e0*/  IMAD.WIDE.U32 R4, R20, 0x4, R4 ;  /* 0x0000000414047825 */ /* 0x001fc600078e0004 */
[----:B------:R-:W-:-:S04]  /*01f0*/  IADD3 R6, P1, PT, R4, 0x10, RZ ;  /* 0x0000001004067810 */ /* 0x000fc80007f3e0ff */
[----:B------:R-:W-:-:S09]  /*0200*/  IADD3.X R7, PT, PT, RZ, R5, RZ, P1, !PT ;  /* 0x00000005ff077210 */ /* 0x000fd20000ffe4ff */
.L_x_2:
[----:B------:R-:W0:Y:S01]  /*0210*/  LDC.64 R16, c[0x0][0x388] ;  /* 0x0000e200ff107b82 */ /* 0x000e220000000a00 */
[----:B------:R-:W-:Y:S02]  /*0220*/  MOV R4, R6 ;  /* 0x0000000600047202 */ /* 0x000fe40000000f00 */
[----:B------:R-:W-:-:S05]  /*0230*/  MOV R5, R7 ;  /* 0x0000000700057202 */ /* 0x000fca0000000f00 */
[----:B------:R-:W2:Y:S04]  /*0240*/  LDG.E R25, desc[UR4][R4.64+-0x10] ;  /* 0xfffff00404197981 */ /* 0x000ea8000c1e1900 */
[----:B------:R-:W3:Y:S04]  /*0250*/  LDG.E R23, desc[UR4][R4.64+-0xc] ;  /* 0xfffff40404177981 */ /* 0x000ee8000c1e1900 */
[----:B------:R-:W4:Y:S04]  /*0260*/  LDG.E R29, desc[UR4][R4.64+-0x8] ;  /* 0xfffff804041d7981 */ /* 0x000f28000c1e1900 */
[----:B------:R-:W5:Y:S01]  /*0270*/  LDG.E R28, desc[UR4][R4.64+-0x4] ;  /* 0xfffffc04041c7981 */ /* 0x000f62000c1e1900 */
[----:B0-----:R-:W-:-:S05]  /*0280*/  IMAD.WIDE R16, R18, 0x4, R16 ;  /* 0x0000000412107825 */ /* 0x001fca00078e0210 */
[----:B------:R0:W2:Y:S01]  /*0290*/  LDG.E R26, desc[UR4][R16.64] ;  /* 0x00000004101a7981 */ /* 0x0000a2000c1e1900 */
[----:B------:R-:W-:-:S04]  /*02a0*/  IMAD.WIDE R14, R3, 0x4, R16 ;  /* 0x00000004030e7825 */ /* 0x000fc800078e0210 */
[C---:B------:R-:W-:Y:S02]  /*02b0*/  IMAD.WIDE R6, R3.reuse, 0x4, R14 ;  /* 0x0000000403067825 */ /* 0x040fe400078e020e */
[----:B------:R-:W3:Y:S02]  /*02c0*/  LDG.E R14, desc[UR4][R14.64] ;  /* 0x000000040e0e7981 */ /* 0x000ee4000c1e1900 */
[C---:B------:R-:W-:Y:S02]  /*02d0*/  IMAD.WIDE R10, R3.reuse, 0x4, R6 ;  /* 0x00000004030a7825 */ /* 0x040fe400078e0206 */
[----:B------:R-:W4:Y:S02]  /*02e0*/  LDG.E R6, desc[UR4][R6.64] ;  /* 0x0000000406067981 */ /* 0x000f24000c1e1900 */
[C---:B------:R-:W-:Y:S02]  /*02f0*/  IMAD.WIDE R8, R3.reuse, 0x4, R10 ;  /* 0x0000000403087825 */ /* 0x040fe400078e020a */
[----:B------:R-:W5:Y:S02]  /*0300*/  LDG.E R10, desc[UR4][R10.64] ;  /* 0x000000040a0a7981 */ /* 0x000f64000c1e1900 */
[----:B------:R-:W-:-:S02]  /*0310*/  IMAD.WIDE R12, R3, 0x4, R8 ;  /* 0x00000004030c7825 */ /* 0x000fc400078e0208 */
[----:B------:R-:W5:Y:S04]  /*0320*/  LDG.E R7, desc[UR4][R4.64] ;  /* 0x0000000404077981 */ /* 0x000f68000c1e1900 */
[----:B------:R-:W5:Y:S01]  /*0330*/  LDG.E R8, desc[UR4][R8.64] ;  /* 0x0000000408087981 */ /* 0x000f62000c1e1900 */
[----:B0-----:R-:W-:-:S03]  /*0340*/  IMAD.WIDE R16, R3, 0x4, R12 ;  /* 0x0000000403107825 */ /* 0x001fc600078e020c */
[----:B------:R-:W5:Y:S04]  /*0350*/  LDG.E R12, desc[UR4][R12.64] ;  /* 0x000000040c0c7981 */ /* 0x000f68000c1e1900 */
[----:B------:R-:W5:Y:S04]  /*0360*/  LDG.E R15, desc[UR4][R16.64] ;  /* 0x00000004100f7981 */ /* 0x000f68000c1e1900 */
[----:B------:R-:W5:Y:S04]  /*0370*/  LDG.E R9, desc[UR4][R4.64+0x4] ;  /* 0x0000040404097981 */ /* 0x000f68000c1e1900 */
[----:B------:R-:W5:Y:S01]  /*0380*/  LDG.E R11, desc[UR4][R4.64+0xc] ;  /* 0x00000c04040b7981 */ /* 0x000f62000c1e1900 */
[----:B--2---:R-:W-:Y:S01]  /*0390*/  FFMA R26, R25, R26, R24 ;  /* 0x0000001a191a7223 */ /* 0x004fe20000000018 */
[----:B------:R-:W-:-:S02]  /*03a0*/  IMAD.WIDE R24, R3, 0x4, R16 ;  /* 0x0000000403187825 */ /* 0x000fc400078e0210 */
[----:B------:R-:W2:Y:S04]  /*03b0*/  LDG.E R16, desc[UR4][R4.64+0x8] ;  /* 0x0000080404107981 */ /* 0x000ea8000c1e1900 */
[----:B------:R-:W2:Y:S01]  /*03c0*/  LDG.E R24, desc[UR4][R24.64] ;  /* 0x0000000418187981 */ /* 0x000ea2000c1e1900 */
[----:B---3--:R-:W-:Y:S01]  /*03d0*/  FFMA R14, R23, R14, R26 ;  /* 0x0000000e170e7223 */ /* 0x008fe2000000001a */
[----:B------:R-:W-:-:S03]  /*03e0*/  IADD3 R22, PT, PT, R22, 0x8, RZ ;  /* 0x0000000816167810 */ /* 0x000fc60007ffe0ff */
[----:B----4-:R-:W-:Y:S01]  /*03f0*/  FFMA R29, R29, R6, R14 ;  /* 0x000000061d1d7223 */ /* 0x010fe2000000000e */
[----:B------:R-:W-:-:S03]  /*0400*/  ISETP.NE.AND P1, PT, R22, RZ, PT ;  /* 0x000000ff1600720c */ /* 0x000fc60003f25270 */
[----:B-----5:R-:W-:Y:S01]  /*0410*/  FFMA R10, R28, R10, R29 ;  /* 0x0000000a1c0a7223 */ /* 0x020fe2000000001d */
[----:B------:R-:W-:-:S03]  /*0420*/  IADD3 R6, P2, PT, R4, 0x20, RZ ;  /* 0x0000002004067810 */ /* 0x000fc60007f5e0ff */
[----:B------:R-:W-:Y:S01]  /*0430*/  FFMA R8, R7, R8, R10 ;  /* 0x0000000807087223 */ /* 0x000fe2000000000a */
[----:B------:R-:W-:Y:S02]  /*0440*/  IADD3.X R7, PT, PT, RZ, R5, RZ, P2, !PT ;  /* 0x00000005ff077210 */ /* 0x000fe400017fe4ff */
[----:B------:R-:W-:Y:S01]  /*0450*/  LEA R18, R3, R18, 0x3 ;  /* 0x0000001203127211 */ /* 0x000fe200078e18ff */
[----:B------:R-:W-:-:S04]  /*0460*/  FFMA R9, R9, R12, R8 ;  /* 0x0000000c09097223 */ /* 0x000fc80000000008 */
[----:B--2---:R-:W-:-:S04]  /*0470*/  FFMA R16, R16, R15, R9 ;  /* 0x0000000f10107223 */ /* 0x004fc80000000009 */
[----:B------:R-:W-:Y:S01]  /*0480*/  FFMA R24, R11, R24, R16 ;  /* 0x000000180b187223 */ /* 0x000fe20000000010 */
[----:B------:R-:W-:Y:S06]  /*0490*/  @P1 BRA `(.L_x_2) ;  /* 0xfffffffc005c1947 */ /* 0x000fec000383ffff */
.L_x_1:
[----:B------:R-:W-:Y:S05]  /*04a0*/  @!P0 BRA `(.L_x_0) ;  /* 0x0000000000fc8947 */ /* 0x000fea0003800000 */
[----:B------:R-:W-:Y:S02]  /*04b0*/  ISETP.GE.U32.AND P1, PT, R27, 0x4, PT ;  /* 0x000000041b00780c */ /* 0x000fe40003f26070 */
[----:B------:R-:W-:-:S04]  /*04c0*/  LOP3.LUT R16, R2, 0x3, RZ, 0xc0, !PT ;  /* 0x0000000302107812 */ /* 0x000fc800078ec0ff */
[----:B------:R-:W-:-:S07]  /*04d0*/  ISETP.NE.AND P0, PT, R16, RZ, PT ;  /* 0x000000ff1000720c */ /* 0x000fce0003f05270 */
[----:B------:R-:W-:Y:S06]  /*04e0*/  @!P1 BRA `(.L_x_3) ;  /* 0x00000000006c9947 */ /* 0x000fec0003800000 */
[----:B------:R-:W0:Y:S01]  /*04f0*/  LDC.64 R6, c[0x0][0x388] ;  /* 0x0000e200ff067b82 */ /* 0x000e220000000a00 */
[----:B------:R-:W1:Y:S01]  /*0500*/  LDCU.64 UR6, c[0x0][0x380] ;  /* 0x00007000ff0677ac */ /* 0x000e620008000a00 */
[----:B------:R-:W-:Y:S01]  /*0510*/  IMAD R9, R21, R3, R0 ;  /* 0x0000000315097224 */ /* 0x000fe200078e0200 */
[CC--:B------:R-:W-:Y:S02]  /*0520*/  IADD3 R5, PT, PT, R20.reuse, R21.reuse, RZ ;  /* 0x0000001514057210 */ /* 0x0c0fe40007ffe0ff */
[----:B------:R-:W-:-:S03]  /*0530*/  IADD3 R10, P1, PT, R20, R21, RZ ;  /* 0x00000015140a7210 */ /* 0x000fc60007f3e0ff */
[----:B------:R-:W2:Y:S01]  /*0540*/  LDC.64 R14, c[0x0][0x380] ;  /* 0x0000e000ff0e7b82 */ /* 0x000ea20000000a00 */
[----:B0-----:R-:W-:-:S04]  /*0550*/  IMAD.WIDE R6, R9, 0x4, R6 ;  /* 0x0000000409067825 */ /* 0x001fc800078e0206 */
[----:B------:R-:W-:Y:S02]  /*0560*/  IMAD.WIDE R8, R3, 0x4, R6 ;  /* 0x0000000403087825 */ /* 0x000fe400078e0206 */
[----:B------:R-:W3:Y:S02]  /*0570*/  LDG.E R6, desc[UR4][R6.64] ;  /* 0x0000000406067981 */ /* 0x000ee4000c1e1900 */
[----:B--2---:R-:W-:Y:S01]  /*0580*/  IMAD.WIDE.U32 R14, R5, 0x4, R14 ;  /* 0x00000004050e7825 */ /* 0x004fe200078e000e */
[----:B------:R-:W-:Y:S02]  /*0590*/  IADD3.X R5, PT, PT, RZ, RZ, RZ, P1, !PT ;  /* 0x000000ffff057210 */ /* 0x000fe40000ffe4ff */
[----:B-1----:R-:W-:-:S03]  /*05a0*/  LEA R4, P1, R10, UR6, 0x2 ;  /* 0x000000060a047c11 */ /* 0x002fc6000f8210ff */
[----:B------:R-:W3:Y:S01]  /*05b0*/  LDG.E R15, desc[UR4][R14.64] ;  /* 0x000000040e0f7981 */ /* 0x000ee2000c1e1900 */
[----:B------:R-:W-:Y:S01]  /*05c0*/  LEA.HI.X R5, R10, UR7, R5, 0x2, P1 ;  /* 0x000000070a057c11 */ /* 0x000fe200088f1405 */
[C---:B------:R-:W-:Y:S02]  /*05d0*/  IMAD.WIDE R10, R3.reuse, 0x4, R8 ;  /* 0x00000004030a7825 */ /* 0x040fe400078e0208 */
[----:B------:R-:W2:Y:S04]  /*05e0*/  LDG.E R8, desc[UR4][R8.64] ;  /* 0x0000000408087981 */ /* 0x000ea8000c1e1900 */
[----:B------:R-:W2:Y:S01]  /*05f0*/  LDG.E R17, desc[UR4][R4.64+0x4] ;  /* 0x0000040404117981 */ /* 0x000ea2000c1e1900 */
[----:B------:R-:W-:-:S03]  /*0600*/  IMAD.WIDE R12, R3, 0x4, R10 ;  /* 0x00000004030c7825 */ /* 0x000fc600078e020a */
[----:B------:R-:W4:Y:S04]  /*0610*/  LDG.E R22, desc[UR4][R10.64] ;  /* 0x000000040a167981 */ /* 0x000f28000c1e1900 */
[----:B------:R-:W4:Y:S04]  /*0620*/  LDG.E R18, desc[UR4][R4.64+0x8] ;  /* 0x0000080404127981 */ /* 0x000f28000c1e1900 */
[----:B------:R-:W5:Y:S04]  /*0630*/  LDG.E R26, desc[UR4][R4.64+0xc] ;  /* 0x00000c04041a7981 */ /* 0x000f68000c1e1900 */
[----:B------:R-:W5:Y:S01]  /*0640*/  LDG.E R12, desc[UR4][R12.64] ;  /* 0x000000040c0c7981 */ /* 0x000f62000c1e1900 */
[----:B------:R-:W-:Y:S01]  /*0650*/  IADD3 R21, PT, PT, R21, 0x4, RZ ;  /* 0x0000000415157810 */ /* 0x000fe20007ffe0ff */
[----:B---3--:R-:W-:-:S04]  /*0660*/  FFMA R24, R15, R6, R24 ;  /* 0x000000060f187223 */ /* 0x008fc80000000018 */
[----:B--2---:R-:W-:-:S04]  /*0670*/  FFMA R17, R17, R8, R24 ;  /* 0x0000000811117223 */ /* 0x004fc80000000018 */
[----:B----4-:R-:W-:-:S04]  /*0680*/  FFMA R17, R18, R22, R17 ;  /* 0x0000001612117223 */ /* 0x010fc80000000011 */
[----:B-----5:R-:W-:-:S07]  /*0690*/  FFMA R24, R26, R12, R17 ;  /* 0x0000000c1a187223 */ /* 0x020fce0000000011 */
.L_x_3:
[----:B------:R-:W-:Y:S05]  /*06a0*/  @!P0 BRA `(.L_x_0) ;  /* 0x00000000007c8947 */ /* 0x000fea0003800000 */
[----:B------:R-:W-:Y:S01]  /*06b0*/  ISETP.NE.AND P1, PT, R16, 0x1, PT ;  /* 0x000000011000780c */ /* 0x000fe20003f25270 */
[----:B------:R-:W0:Y:S01]  /*06c0*/  LDC.64 R12, c[0x0][0x380] ;  /* 0x0000e000ff0c7b82 */ /* 0x000e220000000a00 */
[----:B------:R-:W-:-:S04]  /*06d0*/  LOP3.LUT R2, R2, 0x1, RZ, 0xc0, !PT ;  /* 0x0000000102027812 */ /* 0x000fc800078ec0ff */
[----:B------:R-:W-:-:S03]  /*06e0*/  ISETP.NE.U32.AND P0, PT, R2, 0x1, PT ;  /* 0x000000010200780c */ /* 0x000fc60003f05070 */
[----:B------:R-:W1:Y:S04]  /*06f0*/  LDC.64 R10, c[0x0][0x388] ;  /* 0x0000e200ff0a7b82 */ /* 0x000e680000000a00 */
[CC--:B------:R-:W-:Y:S02]  /*0700*/  @P1 IADD3 R15, PT, PT, R20.reuse, R21.reuse, RZ ;  /* 0x00000015140f1210 */ /* 0x0c0fe40007ffe0ff */
[----:B------:R-:W-:Y:S02]  /*0710*/  @P1 IADD3 R2, P2, PT, R20, R21, RZ ;  /* 0x0000001514021210 */ /* 0x000fe40007f5e0ff */
[----:B------:R-:W2:Y:S02]  /*0720*/  @P1 LDC.64 R4, c[0x0][0x380] ;  /* 0x0000e000ff041b82 */ /* 0x000ea40000000a00 */
[----:B------:R-:W-:-:S06]  /*0730*/  @P1 IADD3.X R14, PT, PT, RZ, RZ, RZ, P2, !PT ;  /* 0x000000ffff0e1210 */ /* 0x000fcc00017fe4ff */
[----:B------:R-:W3:Y:S01]  /*0740*/  LDC.64 R6, c[0x0][0x380] ;  /* 0x0000e000ff067b82 */ /* 0x000ee20000000a00 */
[----:B0-----:R-:W-:-:S04]  /*0750*/  @P1 IMAD.WIDE.U32 R12, R15, 0x4, R12 ;  /* 0x000000040f0c1825 */ /* 0x001fc800078e000c */
[C---:B------:R-:W-:Y:S01]  /*0760*/  @P1 IMAD R15, R21.reuse, R3, R0 ;  /* 0x00000003150f1224 */ /* 0x040fe200078e0200 */
[----:B------:R-:W-:Y:S01]  /*0770*/  @P1 IADD3 R21, PT, PT, R21, 0x2, RZ ;  /* 0x0000000215151810 */ /* 0x000fe20007ffe0ff */
[----:B------:R-:W4:Y:S01]  /*0780*/  @P1 LDG.E R13, desc[UR4][R12.64] ;  /* 0x000000040c0d1981 */ /* 0x000f22000c1e1900 */
[----:B------:R-:W0:Y:S01]  /*0790*/  LDC.64 R8, c[0x0][0x388] ;  /* 0x0000e200ff087b82 */ /* 0x000e220000000a00 */
[----:B-1----:R-:W-:Y:S01]  /*07a0*/  @P1 IMAD.WIDE R10, R15, 0x4, R10 ;  /* 0x000000040f0a1825 */ /* 0x002fe200078e020a */
[----:B------:R-:W-:Y:S02]  /*07b0*/  @!P0 IADD3 R17, PT, PT, R20, R21, RZ ;  /* 0x0000001514118210 */ /* 0x000fe40007ffe0ff */
[----:B--2---:R-:W-:Y:S01]  /*07c0*/  @P1 LEA R4, P2, R2, R4, 0x2 ;  /* 0x0000000402041211 */ /* 0x004fe200078410ff */
[----:B------:R-:W-:-:S03]  /*07d0*/  @!P0 IMAD R21, R21, R3, R0 ;  /* 0x0000000315158224 */ /* 0x000fc600078e0200 */
[----:B------:R-:W-:Y:S01]  /*07e0*/  @P1 LEA.HI.X R5, R2, R5, R14, 0x2, P2 ;  /* 0x0000000502051211 */ /* 0x000fe200010f140e */
[----:B------:R-:W-:Y:S01]  /*07f0*/  @P1 IMAD.WIDE R14, R3, 0x4, R10 ;  /* 0x00000004030e1825 */ /* 0x000fe200078e020a */
[----:B------:R-:W4:Y:S03]  /*0800*/  @P1 LDG.E R2, desc[UR4][R10.64] ;  /* 0x000000040a021981 */ /* 0x000f26000c1e1900 */
[----:B---3--:R-:W-:Y:S01]  /*0810*/  @!P0 IMAD.WIDE.U32 R6, R17, 0x4, R6 ;  /* 0x0000000411068825 */ /* 0x008fe200078e0006 */
[----:B------:R-:W2:Y:S04]  /*0820*/  @P1 LDG.E R5, desc[UR4][R4.64+0x4] ;  /* 0x0000040404051981 */ /* 0x000ea8000c1e1900 */
[----:B------:R-:W2:Y:S01]  /*0830*/  @P1 LDG.E R14, desc[UR4][R14.64] ;  /* 0x000000040e0e1981 */ /* 0x000ea2000c1e1900 */
[----:B0-----:R-:W-:-:S03]  /*0840*/  @!P0 IMAD.WIDE R8, R21, 0x4, R8 ;  /* 0x0000000415088825 */ /* 0x001fc600078e0208 */
[----:B------:R-:W3:Y:S04]  /*0850*/  @!P0 LDG.E R7, desc[UR4][R6.64] ;  /* 0x0000000406078981 */ /* 0x000ee8000c1e1900 */
[----:B------:R-:W3:Y:S01]  /*0860*/  @!P0 LDG.E R8, desc[UR4][R8.64] ;  /* 0x0000000408088981 */ /* 0x000ee2000c1e1900 */
[----:B----4-:R-:W-:-:S04]  /*0870*/  @P1 FFMA R2, R13, R2, R24 ;  /* 0x000000020d021223 */ /* 0x010fc80000000018 */
[----:B--2---:R-:W-:-:S04]  /*0880*/  @P1 FFMA R24, R5, R14, R2 ;  /* 0x0000000e05181223 */ /* 0x004fc80000000002 */
[----:B---3--:R-:W-:-:S07]  /*0890*/  @!P0 FFMA R24, R7, R8, R24 ;  /* 0x0000000807188223 */ /* 0x008fce0000000018 */
.L_x_0:
[----:B------:R-:W0:Y:S01]  /*08a0*/  LDC.64 R4, c[0x0][0x390] ;  /* 0x0000e400ff047b82 */ /* 0x000e220000000a00 */
[----:B------:R-:W-:-:S04]  /*08b0*/  IMAD R3, R19, R3, R0 ;  /* 0x0000000313037224 */ /* 0x000fc800078e0200 */
[----:B0-----:R-:W-:-:S05]  /*08c0*/  IMAD.WIDE R2, R3, 0x4, R4 ;  /* 0x0000000403027825 */ /* 0x001fca00078e0204 */
[----:B------:R-:W-:Y:S01]  /*08d0*/  STG.E desc[UR4][R2.64], R24 ;  /* 0x0000001802007986 */ /* 0x000fe2000c101904 */
[----:B------:R-:W-:Y:S05]  /*08e0*/  EXIT ;  /* 0x000000000000794d */ /* 0x000fea0003800000 */
.L_x_4:
[----:B------:R-:W-:-:S00]  /*08f0*/  BRA `(.L_x_4) ;  /* 0xfffffffc00fc7947 */ /* 0x000fc0000383ffff */
[----:B------:R-:W-:-:S00]  /*0900*/  NOP ;  /* 0x0000000000007918 */ /* 0x000fc00000000000 */
[----:B------:R-:W-:-:S00]  /*0910*/  NOP ;  /* 0x0000000000007918 */ /* 0x000fc00000000000 */
[----:B------:R-:W-:-:S00]  /*0920*/  NOP ;  /* 0x0000000000007918 */ /* 0x000fc00000000000 */
[----:B------:R-:W-:-:S00]  /*0930*/  NOP ;  /* 0x0000000000007918 */ /* 0x000fc00000000000 */
[----:B------:R-:W-:-:S00]  /*0940*/  NOP ;  /* 0x0000000000007918 */ /* 0x000fc00000000000 */
[----:B------:R-:W-:-:S00]  /*0950*/  NOP ;  /* 0x0000000000007918 */ /* 0x000fc00000000000 */
[----:B------:R-:W-:-:S00]  /*0960*/  NOP ;  /* 0x0000000000007918 */ /* 0x000fc00000000000 */
[----:B------:R-:W-:-:S00]  /*0970*/  NOP ;  /* 0x0000000000007918 */ /* 0x000fc00000000000 */
.L_x_6:


//--------------------- .text._Z9wmma_gemmI6__halfEvPKT_S3_Pfiii --------------------------
	.section	.text._Z9wmma_gemmI6__halfEvPKT_S3_Pfiii,"ax",@progbits
	.align	128
        .global         _Z9wmma_gemmI6__halfEvPKT_S3_Pfiii
        .type           _Z9wmma_gemmI6__halfEvPKT_S3_Pfiii,@function
        .size           _Z9wmma_gemmI6__halfEvPKT_S3_Pfiii,(.L_x_7 - _Z9wmma_gemmI6__halfEvPKT_S3_Pfiii)
        .other          _Z9wmma_gemmI6__halfEvPKT_S3_Pfiii,@"STO_CUDA_ENTRY STV_DEFAULT"
_Z9wmma_gemmI6__halfEvPKT_S3_Pfiii:
.text._Z9wmma_gemmI6__halfEvPKT_S3_Pfiii:
[----:B------:R-:W-:Y:S01]  /*0000*/  LDC R1, c[0x0][0x37c] ;  /* 0x0000df00ff017b82 */ /* 0x000fe20000000800 */
[----:B------:R-:W0:Y:S01]  /*0010*/  S2R R5, SR_LANEID ;  /* 0x0000000000057919 */ /* 0x000e220000000000 */
[----:B------:R-:W1:Y:S01]  /*0020*/  LDCU.128 UR8, c[0x0][0x380] ;  /* 0x00007000ff0877ac */ /* 0x000e620008000c00 */
[----:B------:R-:W-:Y:S01]  /*0030*/  IMAD.MOV.U32 R3, RZ, RZ, RZ ;  /* 0x000000ffff037224 */ /* 0x000fe200078e00ff */
[----:B------:R-:W2:Y:S01]  /*0040*/  LDCU.64 UR4, c[0x0][0x358] ;  /* 0x00006b00ff0477ac */ /* 0x000ea20008000a00 */
[----:B------:R-:W3:Y:S01]  /*0050*/  LDCU.64 UR6, c[0x0][0x390] ;  /* 0x00007200ff0677ac */ /* 0x000ee20008000a00 */
[----:B0-----:R-:W-:Y:S02]  /*0060*/  LOP3.LUT R2, R5, 0x3, RZ, 0xc0, !PT ;  /* 0x0000000305027812 */ /* 0x001fe400078ec0ff */
[----:B------:R-:W-:-:S05]  /*0070*/  SHF.R.U32.HI R5, RZ, 0x2, R5 ;  /* 0x00000002ff057819 */ /* 0x000fca0000011605 */
[----:B------:R-:W-:-:S03]  /*0080*/  IMAD.WIDE.U32 R2, R5, 0x8, R2 ;  /* 0x0000000805027825 */ /* 0x000fc600078e0002 */
[C---:B-1----:R-:W-:Y:S02]  /*0090*/  LEA R8, P0, R2.reuse, UR8, 0x2 ;  /* 0x0000000802087c11 */ /* 0x042fe4000f8010ff */
[C---:B------:R-:W-:Y:S02]  /*00a0*/  LEA R10, P1, R2.reuse, UR10, 0x2 ;  /* 0x0000000a020a7c11 */ /* 0x040fe4000f8210ff */
[C-C-:B------:R-:W-:Y:S02]  /*00b0*/  LEA.HI.X R9, R2.reuse, UR9, R3.reuse, 0x2, P0 ;  /* 0x0000000902097c11 */ /* 0x140fe400080f1403 */
[----:B------:R-:W-:-:S03]  /*00c0*/  LEA.HI.X R11, R2, UR11, R3, 0x2, P1 ;  /* 0x0000000b020b7c11 */ /* 0x000fc600088f1403 */
[----:B--2---:R-:W2:Y:S04]  /*00d0*/  LDG.E R0, desc[UR4][R8.64] ;  /* 0x0000000408007981 */ /* 0x004ea8000c1e1900 */
[----:B------:R-:W4:Y:S04]  /*00e0*/  LDG.E R13, desc[UR4][R10.64] ;  /* 0x000000040a0d7981 */ /* 0x000f28000c1e1900 */
[----:B------:R-:W5:Y:S04]  /*00f0*/  LDG.E R14, desc[UR4][R10.64+0x100] ;  /* 0x000100040a0e7981 */ /* 0x000f68000c1e1900 */
[----:B------:R-:W3:Y:S04]  /*0100*/  LDG.E R12, desc[UR4][R8.64+0x10] ;  /* 0x00001004080c7981 */ /* 0x000ee8000c1e1900 */
[----:B------:R-:W3:Y:S04]  /*0110*/  LDG.E R6, desc[UR4][R8.64+0x100] ;  /* 0x0001000408067981 */ /* 0x000ee8000c1e1900 */
[----:B------:R-:W3:Y:S04]  /*0120*/  LDG.E R7, desc[UR4][R8.64+0x110] ;  /* 0x0001100408077981 */ /* 0x000ee8000c1e1900 */
[----:B------:R-:W3:Y:S04]  /*0130*/  LDG.E R15, desc[UR4][R10.64+0x10] ;  /* 0x000010040a0f7981 */ /* 0x000ee8000c1e1900 */
[----:B------:R-:W3:Y:S04]  /*0140*/  LDG.E R16, desc[UR4][R10.64+0x110] ;  /* 0x000110040a107981 */ /* 0x000ee8000c1e1900 */
[----:B--2---:R-:W-:Y:S04]  /*0150*/  MOVM.16.MT88 R4, R0 ;  /* 0x000000000004723a */ /* 0x004fe80000000000 */
[----:B----4-:R-:W-:Y:S04]  /*0160*/  MOVM.16.MT88 R18, R13 ;  /* 0x000000000d12723a */ /* 0x010fe80000000000 */
[----:B-----5:R-:W-:Y:S04]  /*0170*/  MOVM.16.MT88 R19, R14 ;  /* 0x000000000e13723a */ /* 0x020fe80000000000 */
[----:B---3--:R-:W-:Y:S04]  /*0180*/  MOVM.16.MT88 R5, R12 ;  /* 0x000000000c05723a */ /* 0x008fe80000000000 */
[----:B------:R-:W-:Y:S04]  /*0190*/  MOVM.16.MT88 R6, R6 ;  /* 0x000000000606723a */ /* 0x000fe80000000000 */
[----:B------:R-:W0:Y:S04]  /*01a0*/  MOVM.16.MT88 R7, R7 ;  /* 0x000000000707723a */ /* 0x000e280000000000 */
[----:B------:R-:W-:Y:S04]  /*01b0*/  MOVM.16.MT88 R20, R15 ;  /* 0x000000000f14723a */ /* 0x000fe80000000000 */
[----:B------:R-:W1:Y:S01]  /*01c0*/  MOVM.16.MT88 R21, R16 ;  /* 0x000000001015723a */ /* 0x000e620000000000 */
[C---:B0-----:R-:W-:Y:S08]  /*01d0*/  HMMA.16816.F32 R24, R4.reuse, R18, RZ ;  /* 0x000000120418723c */ /* 0x041ff000000018ff */
[----:B-1----:R-:W-:Y:S01]  /*01e0*/  HMMA.16816.F32 R20, R4, R20, RZ ;  /* 0x000000140414723c */ /* 0x002fe200000018ff */
[----:B------:R-:W-:-:S04]  /*01f0*/  LEA R4, P0, R2, UR6, 0x3 ;  /* 0x0000000602047c11 */ /* 0x000fc8000f8018ff */
[----:B------:R-:W-:-:S06]  /*0200*/  LEA.HI.X R5, R2, UR7, R3, 0x3, P0 ;  /* 0x0000000702057c11 */ /* 0x000fcc00080f1c03 */
[----:B------:R-:W-:Y:S04]  /*0210*/  STG.E.64 desc[UR4][R4.64], R24 ;  /* 0x0000001804007986 */ /* 0x000fe8000c101b04 */
[----:B------:R-:W-:Y:S04]  /*0220*/  STG.E.64 desc[UR4][R4.64+0x200], R26 ;  /* 0x0002001a04007986 */ /* 0x000fe8000c101b04 */
[----:B------:R-:W-:Y:S04]  /*0230*/  STG.E.64 desc[UR4][R4.64+0x20], R20 ;  /* 0x0000201404007986 */ /* 0x000fe8000c101b04 */
[----:B------:R-:W-:Y:S01]  /*0240*/  STG.E.64 desc[UR4][R4.64+0x220], R22 ;  /* 0x0002201604007986 */ /* 0x000fe2000c101b04 */
[----:B------:R-:W-:Y:S05]  /*0250*/  EXIT ;  /* 0x000000000000794d */ /* 0x000fea0003800000 */
.L_x_5:
        /* <DEDUP_REMOVED lines=10> */
.L_x_7:


//--------------------- .nv.shared.reserved.0     --------------------------
	.section	.nv.shared.reserved.0,"aw",@nobits
	.weak		__nv_reservedSMEM_offset_0_alias
	.size		__nv_reservedSMEM_offset_0_alias, 0, 64
	.other		__nv_reservedSMEM_offset_0_alias,@"STO_CUDA_RESERVED_SHARED STV_DEFAULT"
__nv_reservedSMEM_offset_0_alias:
	.zero		0
	.zero		64


//--------------------- .nv.constant0._Z9wmma_gemmIfEvPKT_S2_Pfiii --------------------------
	.section	.nv.constant0._Z9wmma_gemmIfEvPKT_S2_Pfiii,"a",@progbits
	.sectionflags	@""
	.align	4
.nv.constant0._Z9wmma_gemmIfEvPKT_S2_Pfiii:
	.zero		932


//--------------------- .nv.constant0._Z9wmma_gemmI6__halfEvPKT_S3_Pfiii --------------------------
	.section	.nv.constant0._Z9wmma_gemmI6__halfEvPKT_S3_Pfiii,"a",@progbits
	.sectionflags	@""
	.align	4
.nv.constant0._Z9wmma_gemmI6__halfEvPKT_S3_Pfiii:
	.zero		932


//--------------------- SYMBOLS --------------------------

	.type		.nv.reservedSmem.offset0,@object
	.size		.nv.reservedSmem.offset0,0x4
